	.headerflags	@"EF_CUDA_TEXMODE_UNIFIED EF_CUDA_64BIT_ADDRESS EF_CUDA_ACCELERATORS EF_CUDA_SM90 EF_CUDA_VIRTUAL_SM(EF_CUDA_SM90)"
	.elftype	@"ET_EXEC"


//--------------------- .nv.info                  --------------------------
	.section	.nv.info,"",@"SHT_CUDA_INFO"
	.align	4


	//----- nvinfo : EIATTR_REGCOUNT
	.align		4
        /*0000*/ 	.byte	0x04, 0x2f
        /*0002*/ 	.short	(.L_3 - .L_2)
	.align		4
.L_2:
        /*0004*/ 	.word	index@(triton_poi_fused__native_batch_norm_legit_no_training_add_relu_27)
        /*0008*/ 	.word	0x00000021


	//----- nvinfo : EIATTR_MIN_STACK_SIZE
	.align		4
.L_3:
        /*000c*/ 	.byte	0x04, 0x12
        /*000e*/ 	.short	(.L_5 - .L_4)
	.align		4
.L_4:
        /*0010*/ 	.word	index@(triton_poi_fused__native_batch_norm_legit_no_training_add_relu_27)
        /*0014*/ 	.word	0x00000000


	//----- nvinfo : EIATTR_FRAME_SIZE
	.align		4
.L_5:
        /*0018*/ 	.byte	0x04, 0x11
        /*001a*/ 	.short	(.L_7 - .L_6)
	.align		4
.L_6:
        /*001c*/ 	.word	index@(triton_poi_fused__native_batch_norm_legit_no_training_add_relu_27)
        /*0020*/ 	.word	0x00000000


	//----- nvinfo : EIATTR_MIN_STACK_SIZE
	.align		4
.L_7:
        /*0024*/ 	.byte	0x04, 0x12
        /*0026*/ 	.short	(.L_9 - .L_8)
	.align		4
.L_8:
        /*0028*/ 	.word	index@(triton_poi_fused__native_batch_norm_legit_no_training_add_relu_27)
        /*002c*/ 	.word	0x00000000
.L_9:


//--------------------- .nv.info.triton_poi_fused__native_batch_norm_legit_no_training_add_relu_27 --------------------------
	.section	.nv.info.triton_poi_fused__native_batch_norm_legit_no_training_add_relu_27,"",@"SHT_CUDA_INFO"
	.sectionflags	@""
	.align	4


	//----- nvinfo : EIATTR_CUDA_API_VERSION
	.align		4
        /*0000*/ 	.byte	0x04, 0x37
        /*0002*/ 	.short	(.L_11 - .L_10)
.L_10:
        /*0004*/ 	.word	0x0000007c


	//----- nvinfo : EIATTR_KPARAM_INFO
	.align		4
.L_11:
        /*0008*/ 	.byte	0x04, 0x17
        /*000a*/ 	.short	(.L_13 - .L_12)
.L_12:
        /*000c*/ 	.word	0x00000000
        /*0010*/ 	.short	0x0007
        /*0012*/ 	.short	0x0038
        /*0014*/ 	.byte	0x00, 0xf0, 0x11, 0x00


	//----- nvinfo : EIATTR_KPARAM_INFO
	.align		4
.L_13:
        /*0018*/ 	.byte	0x04, 0x17
        /*001a*/ 	.short	(.L_15 - .L_14)
.L_14:
        /*001c*/ 	.word	0x00000000
        /*0020*/ 	.short	0x0006
        /*0022*/ 	.short	0x0030
        /*0024*/ 	.byte	0x00, 0xf4, 0x21, 0x00


	//----- nvinfo : EIATTR_KPARAM_INFO
	.align		4
.L_15:
        /*0028*/ 	.byte	0x04, 0x17
        /*002a*/ 	.short	(.L_17 - .L_16)
.L_16:
        /*002c*/ 	.word	0x00000000
        /*0030*/ 	.short	0x0005
        /*0032*/ 	.short	0x0028
        /*0034*/ 	.byte	0x00, 0xf4, 0x21, 0x00


	//----- nvinfo : EIATTR_KPARAM_INFO
	.align		4
.L_17:
        /*0038*/ 	.byte	0x04, 0x17
        /*003a*/ 	.short	(.L_19 - .L_18)
.L_18:
        /*003c*/ 	.word	0x00000000
        /*0040*/ 	.short	0x0004
        /*0042*/ 	.short	0x0020
        /*0044*/ 	.byte	0x00, 0xf4, 0x21, 0x00


	//----- nvinfo : EIATTR_KPARAM_INFO
	.align		4
.L_19:
        /*0048*/ 	.byte	0x04, 0x17
        /*004a*/ 	.short	(.L_21 - .L_20)
.L_20:
        /*004c*/ 	.word	0x00000000
        /*0050*/ 	.short	0x0003
        /*0052*/ 	.short	0x0018
        /*0054*/ 	.byte	0x00, 0xf4, 0x21, 0x00


	//----- nvinfo : EIATTR_KPARAM_INFO
	.align		4
.L_21:
        /*0058*/ 	.byte	0x04, 0x17
        /*005a*/ 	.short	(.L_23 - .L_22)
.L_22:
        /*005c*/ 	.word	0x00000000
        /*0060*/ 	.short	0x0002
        /*0062*/ 	.short	0x0010
        /*0064*/ 	.byte	0x00, 0xf4, 0x21, 0x00


	//----- nvinfo : EIATTR_KPARAM_INFO
	.align		4
.L_23:
        /*0068*/ 	.byte	0x04, 0x17
        /*006a*/ 	.short	(.L_25 - .L_24)
.L_24:
        /*006c*/ 	.word	0x00000000
        /*0070*/ 	.short	0x0001
        /*0072*/ 	.short	0x0008
        /*0074*/ 	.byte	0x00, 0xf4, 0x21, 0x00


	//----- nvinfo : EIATTR_KPARAM_INFO
	.align		4
.L_25:
        /*0078*/ 	.byte	0x04, 0x17
        /*007a*/ 	.short	(.L_27 - .L_26)
.L_26:
        /*007c*/ 	.word	0x00000000
        /*0080*/ 	.short	0x0000
        /*0082*/ 	.short	0x0000
        /*0084*/ 	.byte	0x00, 0xf4, 0x21, 0x00


	//----- nvinfo : EIATTR_SPARSE_MMA_MASK
	.align		4
.L_27:
        /*0088*/ 	.byte	0x03, 0x50
        /*008a*/ 	.short	0x0000


	//----- nvinfo : EIATTR_MAXREG_COUNT
	.align		4
        /*008c*/ 	.byte	0x03, 0x1b
        /*008e*/ 	.short	0x00ff


	//----- nvinfo : EIATTR_EXIT_INSTR_OFFSETS
	.align		4
        /*0090*/ 	.byte	0x04, 0x1c
        /*0092*/ 	.short	(.L_29 - .L_28)


	//   ....[0]....
.L_28:
        /*0094*/ 	.word	0x000007d0


	//----- nvinfo : EIATTR_REQNTID
	.align		4
.L_29:
        /*0098*/ 	.byte	0x04, 0x10
        /*009a*/ 	.short	(.L_31 - .L_30)
.L_30:
        /*009c*/ 	.word	0x00000080
        /*00a0*/ 	.word	0x00000001
        /*00a4*/ 	.word	0x00000001


	//----- nvinfo : EIATTR_CBANK_PARAM_SIZE
	.align		4
.L_31:
        /*00a8*/ 	.byte	0x03, 0x19
        /*00aa*/ 	.short	0x003c


	//----- nvinfo : EIATTR_PARAM_CBANK
	.align		4
        /*00ac*/ 	.byte	0x04, 0x0a
        /*00ae*/ 	.short	(.L_33 - .L_32)
	.align		4
.L_32:
        /*00b0*/ 	.word	index@(.nv.constant0.triton_poi_fused__native_batch_norm_legit_no_training_add_relu_27)
        /*00b4*/ 	.short	0x0210
        /*00b6*/ 	.short	0x003c


	//----- nvinfo : EIATTR_SW_WAR
	.align		4
.L_33:
        /*00b8*/ 	.byte	0x04, 0x36
        /*00ba*/ 	.short	(.L_35 - .L_34)
.L_34:
        /*00bc*/ 	.word	0x00000008
.L_35:


//--------------------- .nv.callgraph             --------------------------
	.section	.nv.callgraph,"",@"SHT_CUDA_CALLGRAPH"
	.align	4
	.sectionentsize	8
	.align		4
        /*0000*/ 	.word	0x00000000
	.align		4
        /*0004*/ 	.word	0xffffffff
	.align		4
        /*0008*/ 	.word	0x00000000
	.align		4
        /*000c*/ 	.word	0xfffffffe
	.align		4
        /*0010*/ 	.word	0x00000000
	.align		4
        /*0014*/ 	.word	0xfffffffd
	.align		4
        /*0018*/ 	.word	0x00000000
	.align		4
        /*001c*/ 	.word	0xfffffffc


//--------------------- .nv.constant4             --------------------------
	.section	.nv.constant4,"a",@progbits
	.align	8
	.align		8
.nv.constant4:
        /*0000*/ 	.dword	_$_str
	.align		8
        /*0008*/ 	.dword	_$_str_$_2


//--------------------- .text.triton_poi_fused__native_batch_norm_legit_no_training_add_relu_27 --------------------------
	.section	.text.triton_poi_fused__native_batch_norm_legit_no_training_add_relu_27,"ax",@progbits
	.align	128
        .global         triton_poi_fused__native_batch_norm_legit_no_training_add_relu_27
        .type           triton_poi_fused__native_batch_norm_legit_no_training_add_relu_27,@function
        .size           triton_poi_fused__native_batch_norm_legit_no_training_add_relu_27,(.L_x_1 - triton_poi_fused__native_batch_norm_legit_no_training_add_relu_27)
        .other          triton_poi_fused__native_batch_norm_legit_no_training_add_relu_27,@"STO_CUDA_ENTRY STV_DEFAULT"
triton_poi_fused__native_batch_norm_legit_no_training_add_relu_27:
.text.triton_poi_fused__native_batch_norm_legit_no_training_add_relu_27:
[----:B------:R-:W-:Y:S01]  /*0000*/  LDC R1, c[0x0][0x28] ;  /* 0x00000a00ff017b82 */ /* 0x000fe20000000800 */
[----:B------:R-:W1:Y:S07]  /*0010*/  S2R R0, SR_TID.X ;  /* 0x0000000000007919 */ /* 0x000e6e0000002100 */
[----:B------:R-:W2:Y:S01]  /*0020*/  LDC.64 R6, c[0x0][0x210] ;  /* 0x00008400ff067b82 */ /* 0x000ea20000000a00 */
[----:B------:R-:W-:Y:S01]  /*0030*/  ULDC.64 UR4, c[0x0][0x208] ;  /* 0x0000820000047ab9 */ /* 0x000fe20000000a00 */
[----:B------:R-:W3:Y:S06]  /*0040*/  S2R R2, SR_CTAID.X ;  /* 0x0000000000027919 */ /* 0x000eec0000002500 */
[----:B------:R-:W4:Y:S08]  /*0050*/  LDC.64 R28, c[0x0][0x218] ;  /* 0x00008600ff1c7b82 */ /* 0x000f300000000a00 */
[----:B------:R-:W5:Y:S01]  /*0060*/  LDC.64 R4, c[0x0][0x228] ;  /* 0x00008a00ff047b82 */ /* 0x000f620000000a00 */
[----:B-1----:R-:W-:-:S04]  /*0070*/  SHF.L.U32 R0, R0, 0x2, RZ ;  /* 0x0000000200007819 */ /* 0x002fc800000006ff */
[----:B------:R-:W-:-:S04]  /*0080*/  LOP3.LUT R3, R0, 0x1fc, RZ, 0xc0, !PT ;  /* 0x000001fc00037812 */ /* 0x000fc800078ec0ff */
[----:B---3--:R-:W-:-:S05]  /*0090*/  LEA R0, R2, R3, 0xa ;  /* 0x0000000302007211 */ /* 0x008fca00078e50ff */
[----:B--2---:R-:W-:-:S04]  /*00a0*/  IMAD.WIDE R6, R0, 0x4, R6 ;  /* 0x0000000400067825 */ /* 0x004fc800078e0206 */
[----:B----4-:R-:W-:Y:S01]  /*00b0*/  IMAD.WIDE R28, R0, 0x4, R28 ;  /* 0x00000004001c7825 */ /* 0x010fe200078e021c */
[----:B------:R-:W2:Y:S04]  /*00c0*/  LDG.E.128 R20, desc[UR4][R6.64] ;  /* 0x0000000406147981 */ /* 0x000ea8000c1e1d00 */
[----:B------:R-:W2:Y:S01]  /*00d0*/  LDG.E.128 R24, desc[UR4][R28.64] ;  /* 0x000000041c187981 */ /* 0x000ea2000c1e1d00 */
[----:B------:R-:W-:-:S03]  /*00e0*/  SHF.R.S32.HI R3, RZ, 0x15, R2 ;  /* 0x00000015ff037819 */ /* 0x000fc60000011402 */
[----:B------:R-:W3:Y:S01]  /*00f0*/  LDG.E.128 R12, desc[UR4][R6.64+0x800] ;  /* 0x00080004060c7981 */ /* 0x000ee2000c1e1d00 */
[----:B------:R-:W-:-:S03]  /*0100*/  SGXT R3, R3, 0x1 ;  /* 0x000000010303781a */ /* 0x000fc60000000200 */
[----:B------:R2:W3:Y:S01]  /*0110*/  LDG.E.128 R16, desc[UR4][R28.64+0x800] ;  /* 0x000800041c107981 */ /* 0x0004e2000c1e1d00 */
[----:B------:R-:W-:-:S04]  /*0120*/  LEA.HI R3, R3, R0, RZ, 0x7 ;  /* 0x0000000003037211 */ /* 0x000fc800078f38ff */
[----:B------:R-:W-:-:S04]  /*0130*/  LOP3.LUT R3, R3, 0xffffff80, RZ, 0xc0, !PT ;  /* 0xffffff8003037812 */ /* 0x000fc800078ec0ff */
[----:B------:R-:W-:-:S05]  /*0140*/  IADD3 R30, R0, -R3, RZ ;  /* 0x80000003001e7210 */ /* 0x000fca0007ffe0ff */
[C---:B-----5:R-:W-:Y:S02]  /*0150*/  IMAD.WIDE R8, R30.reuse, 0x4, R4 ;  /* 0x000000041e087825 */ /* 0x060fe400078e0204 */
[----:B------:R-:W1:Y:S04]  /*0160*/  LDC.64 R4, c[0x0][0x220] ;  /* 0x00008800ff047b82 */ /* 0x000e680000000a00 */
[----:B------:R-:W4:Y:S01]  /*0170*/  LDG.E.EL.128 R8, desc[UR4][R8.64] ;  /* 0x0000000408087981 */ /* 0x000f22000c2e1d00 */
[----:B-1----:R-:W-:-:S06]  /*0180*/  IMAD.WIDE R4, R30, 0x4, R4 ;  /* 0x000000041e047825 */ /* 0x002fcc00078e0204 */
[----:B------:R-:W5:Y:S01]  /*0190*/  LDG.E.EL.128 R4, desc[UR4][R4.64] ;  /* 0x0000000404047981 */ /* 0x000f62000c2e1d00 */
[----:B--2---:R-:W-:Y:S01]  /*01a0*/  FADD R28, R21, R25 ;  /* 0x00000019151c7221 */ /* 0x004fe20000000000 */
[----:B------:R-:W-:Y:S01]  /*01b0*/  FADD R29, R20, R24 ;  /* 0x00000018141d7221 */ /* 0x000fe20000000000 */
[----:B------:R-:W-:Y:S01]  /*01c0*/  FADD R2, R23, R27 ;  /* 0x0000001b17027221 */ /* 0x000fe20000000000 */
[----:B------:R-:W1:Y:S01]  /*01d0*/  LDC.64 R20, c[0x0][0x230] ;  /* 0x00008c00ff147b82 */ /* 0x000e620000000a00 */
[----:B------:R-:W-:-:S07]  /*01e0*/  FADD R3, R22, R26 ;  /* 0x0000001a16037221 */ /* 0x000fce0000000000 */
[----:B------:R-:W2:Y:S01]  /*01f0*/  LDC.64 R24, c[0x0][0x238] ;  /* 0x00008e00ff187b82 */ /* 0x000ea20000000a00 */
[----:B-1----:R-:W-:-:S06]  /*0200*/  IMAD.WIDE R20, R30, 0x4, R20 ;  /* 0x000000041e147825 */ /* 0x002fcc00078e0214 */
[----:B------:R-:W5:Y:S01]  /*0210*/  LDG.E.EL.128 R20, desc[UR4][R20.64] ;  /* 0x0000000414147981 */ /* 0x000f62000c2e1d00 */
[----:B--2---:R-:W-:-:S04]  /*0220*/  IMAD.WIDE R24, R30, 0x4, R24 ;  /* 0x000000041e187825 */ /* 0x004fc800078e0218 */
[----:B----4-:R-:W-:Y:S01]  /*0230*/  FADD R8, R8, 9.9999997473787516356e-06 ;  /* 0x3727c5ac08087421 */ /* 0x010fe20000000000 */
[----:B------:R-:W-:Y:S01]  /*0240*/  FADD R9, R9, 9.9999997473787516356e-06 ;  /* 0x3727c5ac09097421 */ /* 0x000fe20000000000 */
[----:B------:R-:W-:Y:S01]  /*0250*/  FADD R11, R11, 9.9999997473787516356e-06 ;  /* 0x3727c5ac0b0b7421 */ /* 0x000fe20000000000 */
[----:B------:R-:W-:Y:S01]  /*0260*/  FADD R10, R10, 9.9999997473787516356e-06 ;  /* 0x3727c5ac0a0a7421 */ /* 0x000fe20000000000 */
[----:B---3--:R-:W-:Y:S01]  /*0270*/  FADD R30, R15, R19 ;  /* 0x000000130f1e7221 */ /* 0x008fe20000000000 */
[----:B------:R-:W2:Y:S01]  /*0280*/  LDG.E.EL.128 R24, desc[UR4][R24.64] ;  /* 0x0000000418187981 */ /* 0x000ea2000c2e1d00 */
[----:B------:R-:W1:Y:S01]  /*0290*/  MUFU.SQRT R8, R8 ;  /* 0x0000000800087308 */ /* 0x000e620000002000 */
[----:B------:R-:W-:Y:S01]  /*02a0*/  FADD R15, R14, R18 ;  /* 0x000000120e0f7221 */ /* 0x000fe20000000000 */
[----:B------:R-:W-:-:S06]  /*02b0*/  FADD R14, R13, R17 ;  /* 0x000000110d0e7221 */ /* 0x000fcc0000000000 */
[----:B------:R-:W3:Y:S01]  /*02c0*/  MUFU.SQRT R9, R9 ;  /* 0x0000000900097308 */ /* 0x000ee20000002000 */
[----:B------:R-:W-:-:S07]  /*02d0*/  FADD R13, R12, R16 ;  /* 0x000000100c0d7221 */ /* 0x000fce0000000000 */
[----:B------:R-:W4:Y:S01]  /*02e0*/  MUFU.SQRT R11, R11 ;  /* 0x0000000b000b7308 */ /* 0x000f220000002000 */
[----:B-1----:R-:W-:Y:S01]  /*02f0*/  FSETP.GT.AND P6, PT, R8, 8.50705917302346158658e+37, PT ;  /* 0x7e8000000800780b */ /* 0x002fe20003fc4000 */
[C---:B-----5:R-:W-:Y:S01]  /*0300*/  FADD R29, -R4.reuse, R29 ;  /* 0x0000001d041d7221 */ /* 0x060fe20000000100 */
[----:B------:R-:W-:Y:S01]  /*0310*/  FADD R4, -R4, R13 ;  /* 0x0000000d04047221 */ /* 0x000fe20000000100 */
[----:B------:R-:W-:Y:S01]  /*0320*/  HFMA2.MMA R13, -RZ, RZ, 1.625, 0 ;  /* 0x3e800000ff0d7435 */ /* 0x000fe200000001ff */
[----:B---3--:R-:W-:-:S03]  /*0330*/  FSETP.GT.AND P5, PT, R9, 8.50705917302346158658e+37, PT ;  /* 0x7e8000000900780b */ /* 0x008fc60003fa4000 */
[----:B------:R-:W1:Y:S01]  /*0340*/  MUFU.SQRT R10, R10 ;  /* 0x0000000a000a7308 */ /* 0x000e620000002000 */
[----:B------:R-:W-:Y:S02]  /*0350*/  FSETP.GEU.AND P3, PT, R9, 1.175494350822287508e-38, PT ;  /* 0x008000000900780b */ /* 0x000fe40003f6e000 */
[C---:B------:R-:W-:Y:S02]  /*0360*/  FSETP.GEU.AND P4, PT, R8.reuse, 1.175494350822287508e-38, PT ;  /* 0x008000000800780b */ /* 0x040fe40003f8e000 */
[----:B----4-:R-:W-:Y:S01]  /*0370*/  FSETP.GT.AND P1, PT, R11, 8.50705917302346158658e+37, PT ;  /* 0x7e8000000b00780b */ /* 0x010fe20003f24000 */
[----:B------:R-:W-:Y:S01]  /*0380*/  @P6 FMUL R8, R8, 0.25 ;  /* 0x3e80000008086820 */ /* 0x000fe20000400000 */
[----:B------:R-:W-:Y:S02]  /*0390*/  FSEL R12, R13, 1, P6 ;  /* 0x3f8000000d0c7808 */ /* 0x000fe40003000000 */
[----:B------:R-:W-:Y:S01]  /*03a0*/  FSETP.GEU.AND P6, PT, R11, 1.175494350822287508e-38, PT ;  /* 0x008000000b00780b */ /* 0x000fe20003fce000 */
[----:B------:R-:W-:Y:S01]  /*03b0*/  @P5 FMUL R9, R9, 0.25 ;  /* 0x3e80000009095820 */ /* 0x000fe20000400000 */
[----:B-1----:R-:W-:-:S03]  /*03c0*/  FSETP.GT.AND P2, PT, R10, 8.50705917302346158658e+37, PT ;  /* 0x7e8000000a00780b */ /* 0x002fc60003f44000 */
[----:B------:R-:W-:Y:S01]  /*03d0*/  @!P3 FMUL R9, R9, 16777216 ;  /* 0x4b8000000909b820 */ /* 0x000fe20000400000 */
[----:B------:R-:W-:-:S03]  /*03e0*/  FSETP.GEU.AND P0, PT, R10, 1.175494350822287508e-38, PT ;  /* 0x008000000a00780b */ /* 0x000fc60003f0e000 */
[----:B------:R-:W-:Y:S02]  /*03f0*/  @P1 FMUL R11, R11, 0.25 ;  /* 0x3e8000000b0b1820 */ /* 0x000fe40000400000 */
[----:B------:R-:W1:Y:S01]  /*0400*/  MUFU.RCP R9, R9 ;  /* 0x0000000900097308 */ /* 0x000e620000001000 */
[C---:B------:R-:W-:Y:S01]  /*0410*/  FADD R3, -R6.reuse, R3 ;  /* 0x0000000306037221 */ /* 0x040fe20000000100 */
[----:B------:R-:W-:Y:S01]  /*0420*/  @!P6 FMUL R11, R11, 16777216 ;  /* 0x4b8000000b0be820 */ /* 0x000fe20000400000 */
[----:B------:R-:W-:Y:S01]  /*0430*/  FADD R15, -R6, R15 ;  /* 0x0000000f060f7221 */ /* 0x000fe20000000100 */
[----:B------:R-:W-:Y:S01]  /*0440*/  FSEL R6, R13, 1, P5 ;  /* 0x3f8000000d067808 */ /* 0x000fe20002800000 */
[----:B------:R-:W-:Y:S01]  /*0450*/  @P2 FMUL R10, R10, 0.25 ;  /* 0x3e8000000a0a2820 */ /* 0x000fe20000400000 */
[----:B------:R-:W-:Y:S02]  /*0460*/  @!P4 FMUL R8, R8, 16777216 ;  /* 0x4b8000000808c820 */ /* 0x000fe40000400000 */
[----:B------:R-:W3:Y:S01]  /*0470*/  MUFU.RCP R11, R11 ;  /* 0x0000000b000b7308 */ /* 0x000ee20000001000 */
[----:B------:R-:W-:Y:S01]  /*0480*/  @!P0 FMUL R10, R10, 16777216 ;  /* 0x4b8000000a0a8820 */ /* 0x000fe20000400000 */
[----:B------:R-:W-:Y:S01]  /*0490*/  @!P3 FMUL R6, R6, 16777216 ;  /* 0x4b8000000606b820 */ /* 0x000fe20000400000 */
[C---:B------:R-:W-:Y:S01]  /*04a0*/  FADD R2, -R7.reuse, R2 ;  /* 0x0000000207027221 */ /* 0x040fe20000000100 */
[----:B------:R-:W-:-:S02]  /*04b0*/  FADD R30, -R7, R30 ;  /* 0x0000001e071e7221 */ /* 0x000fc40000000100 */
[----:B-1----:R-:W-:Y:S02]  /*04c0*/  FMUL R9, R9, R6 ;  /* 0x0000000609097220 */ /* 0x002fe40000400000 */
[----:B------:R1:W4:Y:S01]  /*04d0*/  MUFU.RCP R17, R8 ;  /* 0x0000000800117308 */ /* 0x0003220000001000 */
[----:B------:R-:W5:Y:S01]  /*04e0*/  LDC.64 R6, c[0x0][0x240] ;  /* 0x00009000ff067b82 */ /* 0x000f620000000a00 */
[C---:B------:R-:W-:Y:S01]  /*04f0*/  FADD R28, -R5.reuse, R28 ;  /* 0x0000001c051c7221 */ /* 0x040fe20000000100 */
[----:B------:R-:W-:-:S05]  /*0500*/  FADD R14, -R5, R14 ;  /* 0x0000000e050e7221 */ /* 0x000fca0000000100 */
[----:B------:R-:W4:Y:S01]  /*0510*/  MUFU.RCP R10, R10 ;  /* 0x0000000a000a7308 */ /* 0x000f220000001000 */
[C---:B-1----:R-:W-:Y:S02]  /*0520*/  FSEL R8, R13.reuse, 1, P1 ;  /* 0x3f8000000d087808 */ /* 0x042fe40000800000 */
[----:B------:R-:W-:-:S03]  /*0530*/  FSEL R5, R13, 1, P2 ;  /* 0x3f8000000d057808 */ /* 0x000fc60001000000 */
[----:B------:R-:W-:Y:S01]  /*0540*/  @!P6 FMUL R8, R8, 16777216 ;  /* 0x4b8000000808e820 */ /* 0x000fe20000400000 */
[----:B------:R-:W-:Y:S01]  /*0550*/  @!P4 FMUL R12, R12, 16777216 ;  /* 0x4b8000000c0cc820 */ /* 0x000fe20000400000 */
[----:B------:R-:W-:Y:S02]  /*0560*/  @!P0 FMUL R5, R5, 16777216 ;  /* 0x4b80000005058820 */ /* 0x000fe40000400000 */
[----:B---3--:R-:W-:Y:S01]  /*0570*/  FMUL R11, R11, R8 ;  /* 0x000000080b0b7220 */ /* 0x008fe20000400000 */
[----:B----4-:R-:W-:-:S03]  /*0580*/  FMUL R17, R17, R12 ;  /* 0x0000000c11117220 */ /* 0x010fc60000400000 */
[C---:B------:R-:W-:Y:S01]  /*0590*/  FMUL R30, R11.reuse, R30 ;  /* 0x0000001e0b1e7220 */ /* 0x040fe20000400000 */
[----:B0-----:R-:W-:Y:S01]  /*05a0*/  FMUL R10, R10, R5 ;  /* 0x000000050a0a7220 */ /* 0x001fe20000400000 */
[----:B------:R-:W-:Y:S01]  /*05b0*/  FMUL R8, R11, R2 ;  /* 0x000000020b087220 */ /* 0x000fe20000400000 */
[C---:B------:R-:W-:Y:S01]  /*05c0*/  FMUL R5, R17.reuse, R4 ;  /* 0x0000000411057220 */ /* 0x040fe20000400000 */
[----:B------:R-:W-:Y:S01]  /*05d0*/  FMUL R29, R17, R29 ;  /* 0x0000001d111d7220 */ /* 0x000fe20000400000 */
[C---:B------:R-:W-:Y:S01]  /*05e0*/  FMUL R14, R9.reuse, R14 ;  /* 0x0000000e090e7220 */ /* 0x040fe20000400000 */
[----:B------:R-:W-:Y:S01]  /*05f0*/  FMUL R28, R9, R28 ;  /* 0x0000001c091c7220 */ /* 0x000fe20000400000 */
[C---:B------:R-:W-:Y:S01]  /*0600*/  FMUL R15, R10.reuse, R15 ;  /* 0x0000000f0a0f7220 */ /* 0x040fe20000400000 */
[----:B------:R-:W-:Y:S01]  /*0610*/  FMUL R3, R10, R3 ;  /* 0x000000030a037220 */ /* 0x000fe20000400000 */
[----:B-----5:R-:W-:-:S04]  /*0620*/  IMAD.WIDE R12, R0, 0x4, R6 ;  /* 0x00000004000c7825 */ /* 0x020fc800078e0206 */
[C-C-:B--2---:R-:W-:Y:S01]  /*0630*/  FFMA R30, R23.reuse, R30, R27.reuse ;  /* 0x0000001e171e7223 */ /* 0x144fe2000000001b */
[----:B------:R-:W-:Y:S01]  /*0640*/  FFMA R8, R23, R8, R27 ;  /* 0x0000000817087223 */ /* 0x000fe2000000001b */
[C-C-:B------:R-:W-:Y:S01]  /*0650*/  FFMA R2, R20.reuse, R29, R24.reuse ;  /* 0x0000001d14027223 */ /* 0x140fe20000000018 */
[----:B------:R-:W-:Y:S01]  /*0660*/  FFMA R4, R20, R5, R24 ;  /* 0x0000000514047223 */ /* 0x000fe20000000018 */
[C-C-:B------:R-:W-:Y:S01]  /*0670*/  FFMA R28, R21.reuse, R28, R25.reuse ;  /* 0x0000001c151c7223 */ /* 0x140fe20000000019 */
[----:B------:R-:W-:Y:S01]  /*0680*/  FFMA R14, R21, R14, R25 ;  /* 0x0000000e150e7223 */ /* 0x000fe20000000019 */
[C-C-:B------:R-:W-:Y:S01]  /*0690*/  FFMA R15, R22.reuse, R15, R26.reuse ;  /* 0x0000000f160f7223 */ /* 0x140fe2000000001a */
[----:B------:R-:W-:Y:S01]  /*06a0*/  FFMA R3, R22, R3, R26 ;  /* 0x0000000316037223 */ /* 0x000fe2000000001a */
[----:B------:R-:W-:Y:S02]  /*06b0*/  FSETP.GEU.AND P6, PT, R30, RZ, PT ;  /* 0x000000ff1e00720b */ /* 0x000fe40003fce000 */
[----:B------:R-:W-:-:S02]  /*06c0*/  FSETP.GEU.AND P3, PT, R8, RZ, PT ;  /* 0x000000ff0800720b */ /* 0x000fc40003f6e000 */
[----:B------:R-:W-:Y:S02]  /*06d0*/  SEL R7, R30, RZ, P6 ;  /* 0x000000ff1e077207 */ /* 0x000fe40003000000 */
[----:B------:R-:W-:Y:S02]  /*06e0*/  FSETP.GEU.AND P5, PT, R15, RZ, PT ;  /* 0x000000ff0f00720b */ /* 0x000fe40003fae000 */
[----:B------:R-:W-:Y:S02]  /*06f0*/  FSETP.GEU.AND P4, PT, R14, RZ, PT ;  /* 0x000000ff0e00720b */ /* 0x000fe40003f8e000 */
[----:B------:R-:W-:Y:S02]  /*0700*/  FSETP.GEU.AND P0, PT, R4, RZ, PT ;  /* 0x000000ff0400720b */ /* 0x000fe40003f0e000 */
[----:B------:R-:W-:Y:S02]  /*0710*/  FSETP.GEU.AND P2, PT, R3, RZ, PT ;  /* 0x000000ff0300720b */ /* 0x000fe40003f4e000 */
[----:B------:R-:W-:-:S02]  /*0720*/  FSETP.GEU.AND P1, PT, R28, RZ, PT ;  /* 0x000000ff1c00720b */ /* 0x000fc40003f2e000 */
[----:B------:R-:W-:Y:S02]  /*0730*/  FSETP.GEU.AND P6, PT, R2, RZ, PT ;  /* 0x000000ff0200720b */ /* 0x000fe40003fce000 */
[----:B------:R-:W-:Y:S02]  /*0740*/  SEL R11, R8, RZ, P3 ;  /* 0x000000ff080b7207 */ /* 0x000fe40001800000 */
[----:B------:R-:W-:Y:S02]  /*0750*/  SEL R6, R15, RZ, P5 ;  /* 0x000000ff0f067207 */ /* 0x000fe40002800000 */
[----:B------:R-:W-:Y:S02]  /*0760*/  SEL R5, R14, RZ, P4 ;  /* 0x000000ff0e057207 */ /* 0x000fe40002000000 */
[----:B------:R-:W-:Y:S02]  /*0770*/  SEL R10, R3, RZ, P2 ;  /* 0x000000ff030a7207 */ /* 0x000fe40001000000 */
[----:B------:R-:W-:-:S02]  /*0780*/  SEL R9, R28, RZ, P1 ;  /* 0x000000ff1c097207 */ /* 0x000fc40000800000 */
[----:B------:R-:W-:Y:S02]  /*0790*/  SEL R8, R2, RZ, P6 ;  /* 0x000000ff02087207 */ /* 0x000fe40003000000 */
[----:B------:R-:W-:-:S03]  /*07a0*/  SEL R4, R4, RZ, P0 ;  /* 0x000000ff04047207 */ /* 0x000fc60000000000 */
[----:B------:R-:W-:Y:S04]  /*07b0*/  STG.E.128 desc[UR4][R12.64], R8 ;  /* 0x000000080c007986 */ /* 0x000fe8000c101d04 */
[----:B------:R-:W-:Y:S01]  /*07c0*/  STG.E.128 desc[UR4][R12.64+0x800], R4 ;  /* 0x000800040c007986 */ /* 0x000fe2000c101d04 */
[----:B------:R-:W-:Y:S05]  /*07d0*/  EXIT ;  /* 0x000000000000794d */ /* 0x000fea0003800000 */
.L_x_0:
[----:B------:R-:W-:-:S00]  /*07e0*/  BRA `(.L_x_0) ;  /* 0xfffffffc00fc7947 */ /* 0x000fc0000383ffff */
[----:B------:R-:W-:-:S00]  /*07f0*/  NOP ;  /* 0x0000000000007918 */ /* 0x000fc00000000000 */
        /* <DEDUP_REMOVED lines=8> */
.L_x_1:


//--------------------- .nv.global.init           --------------------------
	.section	.nv.global.init,"aw",@progbits
.nv.global.init:
	.type		_$_str,@object
	.size		_$_str,(_$_str_$_2 - _$_str)
_$_str:
        /*0000*/ 	.byte	0x5f, 0x5f, 0x43, 0x55, 0x44, 0x41, 0x5f, 0x46, 0x54, 0x5a, 0x00
	.type		_$_str_$_2,@object
	.size		_$_str_$_2,(.L_1 - _$_str_$_2)
_$_str_$_2:
        /*000b*/ 	.byte	0x5f, 0x5f, 0x43, 0x55, 0x44, 0x41, 0x5f, 0x50, 0x52, 0x45, 0x43, 0x5f, 0x53, 0x51, 0x52, 0x54
        /*001b*/ 	.byte	0x00
.L_1:


//--------------------- .nv.constant0.triton_poi_fused__native_batch_norm_legit_no_training_add_relu_27 --------------------------
	.section	.nv.constant0.triton_poi_fused__native_batch_norm_legit_no_training_add_relu_27,"a",@progbits
	.sectionflags	@""
	.align	4
.nv.constant0.triton_poi_fused__native_batch_norm_legit_no_training_add_relu_27:
	.zero		588
